	.headerflags	@"EF_CUDA_TEXMODE_UNIFIED EF_CUDA_64BIT_ADDRESS EF_CUDA_ACCELERATORS EF_CUDA_SM90 EF_CUDA_VIRTUAL_SM(EF_CUDA_SM90)"
	.elftype	@"ET_EXEC"


//--------------------- .nv.info                  --------------------------
	.section	.nv.info,"",@"SHT_CUDA_INFO"
	.align	4


	//----- nvinfo : EIATTR_REGCOUNT
	.align		4
        /*0000*/ 	.byte	0x04, 0x2f
        /*0002*/ 	.short	(.L_1 - .L_0)
	.align		4
.L_0:
        /*0004*/ 	.word	index@(triton_poi_fused__to_copy_add_arange_mul_1)
        /*0008*/ 	.word	0x00000008


	//----- nvinfo : EIATTR_MIN_STACK_SIZE
	.align		4
.L_1:
        /*000c*/ 	.byte	0x04, 0x12
        /*000e*/ 	.short	(.L_3 - .L_2)
	.align		4
.L_2:
        /*0010*/ 	.word	index@(triton_poi_fused__to_copy_add_arange_mul_1)
        /*0014*/ 	.word	0x00000000


	//----- nvinfo : EIATTR_FRAME_SIZE
	.align		4
.L_3:
        /*0018*/ 	.byte	0x04, 0x11
        /*001a*/ 	.short	(.L_5 - .L_4)
	.align		4
.L_4:
        /*001c*/ 	.word	index@(triton_poi_fused__to_copy_add_arange_mul_1)
        /*0020*/ 	.word	0x00000000


	//----- nvinfo : EIATTR_MIN_STACK_SIZE
	.align		4
.L_5:
        /*0024*/ 	.byte	0x04, 0x12
        /*0026*/ 	.short	(.L_7 - .L_6)
	.align		4
.L_6:
        /*0028*/ 	.word	index@(triton_poi_fused__to_copy_add_arange_mul_1)
        /*002c*/ 	.word	0x00000000
.L_7:


//--------------------- .nv.info.triton_poi_fused__to_copy_add_arange_mul_1 --------------------------
	.section	.nv.info.triton_poi_fused__to_copy_add_arange_mul_1,"",@"SHT_CUDA_INFO"
	.sectionflags	@""
	.align	4


	//----- nvinfo : EIATTR_CUDA_API_VERSION
	.align		4
        /*0000*/ 	.byte	0x04, 0x37
        /*0002*/ 	.short	(.L_9 - .L_8)
.L_8:
        /*0004*/ 	.word	0x0000007c


	//----- nvinfo : EIATTR_KPARAM_INFO
	.align		4
.L_9:
        /*0008*/ 	.byte	0x04, 0x17
        /*000a*/ 	.short	(.L_11 - .L_10)
.L_10:
        /*000c*/ 	.word	0x00000000
        /*0010*/ 	.short	0x0001
        /*0012*/ 	.short	0x0008
        /*0014*/ 	.byte	0x00, 0xf0, 0x11, 0x00


	//----- nvinfo : EIATTR_KPARAM_INFO
	.align		4
.L_11:
        /*0018*/ 	.byte	0x04, 0x17
        /*001a*/ 	.short	(.L_13 - .L_12)
.L_12:
        /*001c*/ 	.word	0x00000000
        /*0020*/ 	.short	0x0000
        /*0022*/ 	.short	0x0000
        /*0024*/ 	.byte	0x00, 0xf4, 0x21, 0x00


	//----- nvinfo : EIATTR_SPARSE_MMA_MASK
	.align		4
.L_13:
        /*0028*/ 	.byte	0x03, 0x50
        /*002a*/ 	.short	0x0000


	//----- nvinfo : EIATTR_MAXREG_COUNT
	.align		4
        /*002c*/ 	.byte	0x03, 0x1b
        /*002e*/ 	.short	0x00ff


	//----- nvinfo : EIATTR_EXIT_INSTR_OFFSETS
	.align		4
        /*0030*/ 	.byte	0x04, 0x1c
        /*0032*/ 	.short	(.L_15 - .L_14)


	//   ....[0]....
.L_14:
        /*0034*/ 	.word	0x000000c0


	//   ....[1]....
        /*0038*/ 	.word	0x000000f0


	//----- nvinfo : EIATTR_REQNTID
	.align		4
.L_15:
        /*003c*/ 	.byte	0x04, 0x10
        /*003e*/ 	.short	(.L_17 - .L_16)
.L_16:
        /*0040*/ 	.word	0x00000080
        /*0044*/ 	.word	0x00000001
        /*0048*/ 	.word	0x00000001


	//----- nvinfo : EIATTR_CBANK_PARAM_SIZE
	.align		4
.L_17:
        /*004c*/ 	.byte	0x03, 0x19
        /*004e*/ 	.short	0x000c


	//----- nvinfo : EIATTR_PARAM_CBANK
	.align		4
        /*0050*/ 	.byte	0x04, 0x0a
        /*0052*/ 	.short	(.L_19 - .L_18)
	.align		4
.L_18:
        /*0054*/ 	.word	index@(.nv.constant0.triton_poi_fused__to_copy_add_arange_mul_1)
        /*0058*/ 	.short	0x0210
        /*005a*/ 	.short	0x000c


	//----- nvinfo : EIATTR_SW_WAR
	.align		4
.L_19:
        /*005c*/ 	.byte	0x04, 0x36
        /*005e*/ 	.short	(.L_21 - .L_20)
.L_20:
        /*0060*/ 	.word	0x00000008
.L_21:


//--------------------- .nv.callgraph             --------------------------
	.section	.nv.callgraph,"",@"SHT_CUDA_CALLGRAPH"
	.align	4
	.sectionentsize	8
	.align		4
        /*0000*/ 	.word	0x00000000
	.align		4
        /*0004*/ 	.word	0xffffffff
	.align		4
        /*0008*/ 	.word	0x00000000
	.align		4
        /*000c*/ 	.word	0xfffffffe
	.align		4
        /*0010*/ 	.word	0x00000000
	.align		4
        /*0014*/ 	.word	0xfffffffd
	.align		4
        /*0018*/ 	.word	0x00000000
	.align		4
        /*001c*/ 	.word	0xfffffffc


//--------------------- .text.triton_poi_fused__to_copy_add_arange_mul_1 --------------------------
	.section	.text.triton_poi_fused__to_copy_add_arange_mul_1,"ax",@progbits
	.align	128
        .global         triton_poi_fused__to_copy_add_arange_mul_1
        .type           triton_poi_fused__to_copy_add_arange_mul_1,@function
        .size           triton_poi_fused__to_copy_add_arange_mul_1,(.L_x_1 - triton_poi_fused__to_copy_add_arange_mul_1)
        .other          triton_poi_fused__to_copy_add_arange_mul_1,@"STO_CUDA_ENTRY STV_DEFAULT"
triton_poi_fused__to_copy_add_arange_mul_1:
.text.triton_poi_fused__to_copy_add_arange_mul_1:
[----:B------:R-:W0:Y:S02]  /*0000*/  LDC R1, c[0x0][0x28] ;  /* 0x00000a00ff017b82 */ /* 0x000e240000000800 */
[----:B------:R-:W1:Y:S01]  /*0010*/  S2R R0, SR_TID.X ;  /* 0x0000000000007919 */ /* 0x000e620000002100 */
[----:B------:R-:W2:Y:S01]  /*0020*/  LDC.64 R2, c[0x0][0x210] ;  /* 0x00008400ff027b82 */ /* 0x000ea20000000a00 */
[----:B------:R-:W3:Y:S01]  /*0030*/  S2R R5, SR_CTAID.X ;  /* 0x0000000000057919 */ /* 0x000ee20000002500 */
[----:B-1----:R-:W-:-:S05]  /*0040*/  LOP3.LUT R0, R0, 0x7f, RZ, 0xc0, !PT ;  /* 0x0000007f00007812 */ /* 0x002fca00078ec0ff */
[----:B---3--:R-:W-:-:S04]  /*0050*/  IMAD R5, R5, 0x80, R0 ;  /* 0x0000008005057824 */ /* 0x008fc800078e0200 */
[C---:B--2---:R-:W-:Y:S01]  /*0060*/  IMAD.WIDE R2, R5.reuse, 0x8, R2 ;  /* 0x0000000805027825 */ /* 0x044fe200078e0202 */
[----:B------:R-:W-:Y:S02]  /*0070*/  I2FP.F32.S32 R0, R5 ;  /* 0x0000000500007245 */ /* 0x000fe40000201400 */
[----:B------:R-:W-:-:S03]  /*0080*/  ISETP.GE.AND P0, PT, R5, 0x100, PT ;  /* 0x000001000500780c */ /* 0x000fc60003f06270 */
[----:B------:R-:W-:-:S04]  /*0090*/  FMUL R0, R0, 0.5 ;  /* 0x3f00000000007820 */ /* 0x000fc80000400000 */
[----:B------:R-:W1:Y:S02]  /*00a0*/  F2I.TRUNC.NTZ R4, R0 ;  /* 0x0000000000047305 */ /* 0x000e64000020f100 */
[----:B-1----:R-:W-:-:S04]  /*00b0*/  SHF.R.S32.HI R5, RZ, 0x1f, R4 ;  /* 0x0000001fff057819 */ /* 0x002fc80000011404 */
[----:B------:R-:W-:Y:S05]  /*00c0*/  @P0 EXIT ;  /* 0x000000000000094d */ /* 0x000fea0003800000 */
[----:B------:R-:W-:Y:S02]  /*00d0*/  ULDC.64 UR4, c[0x0][0x208] ;  /* 0x0000820000047ab9 */ /* 0x000fe40000000a00 */
[----:B------:R-:W-:Y:S01]  /*00e0*/  STG.E.64 desc[UR4][R2.64], R4 ;  /* 0x0000000402007986 */ /* 0x000fe2000c101b04 */
[----:B------:R-:W-:Y:S05]  /*00f0*/  EXIT ;  /* 0x000000000000794d */ /* 0x000fea0003800000 */
.L_x_0:
[----:B------:R-:W-:-:S00]  /*0100*/  BRA `(.L_x_0) ;  /* 0xfffffffc00fc7947 */ /* 0x000fc0000383ffff */
[----:B------:R-:W-:-:S00]  /*0110*/  NOP ;  /* 0x0000000000007918 */ /* 0x000fc00000000000 */
        /* <DEDUP_REMOVED lines=14> */
.L_x_1:


//--------------------- .nv.constant0.triton_poi_fused__to_copy_add_arange_mul_1 --------------------------
	.section	.nv.constant0.triton_poi_fused__to_copy_add_arange_mul_1,"a",@progbits
	.sectionflags	@""
	.align	4
.nv.constant0.triton_poi_fused__to_copy_add_arange_mul_1:
	.zero		540
